//
// Generated by NVIDIA NVVM Compiler
//
// Compiler Build ID: CL-36424714
// Cuda compilation tools, release 13.0, V13.0.88
// Based on NVVM 20.0.0
//

.version 9.0
.target sm_100
.address_size 64

	// .globl	_Z15gpu_matrix_multPfS_S_iii

.visible .entry _Z15gpu_matrix_multPfS_S_iii(
	.param .u64 .ptr .align 1 _Z15gpu_matrix_multPfS_S_iii_param_0,
	.param .u64 .ptr .align 1 _Z15gpu_matrix_multPfS_S_iii_param_1,
	.param .u64 .ptr .align 1 _Z15gpu_matrix_multPfS_S_iii_param_2,
	.param .u32 _Z15gpu_matrix_multPfS_S_iii_param_3,
	.param .u32 _Z15gpu_matrix_multPfS_S_iii_param_4,
	.param .u32 _Z15gpu_matrix_multPfS_S_iii_param_5
)
{
	.reg .pred 	%p<13>;
	.reg .b32 	%r<43>;
	.reg .b32 	%f<68>;
	.reg .b64 	%rd<53>;

	ld.param.u64 	%rd7, [_Z15gpu_matrix_multPfS_S_iii_param_0];
	ld.param.u64 	%rd8, [_Z15gpu_matrix_multPfS_S_iii_param_1];
	ld.param.u64 	%rd6, [_Z15gpu_matrix_multPfS_S_iii_param_2];
	ld.param.u32 	%r20, [_Z15gpu_matrix_multPfS_S_iii_param_3];
	ld.param.u32 	%r18, [_Z15gpu_matrix_multPfS_S_iii_param_4];
	ld.param.u32 	%r19, [_Z15gpu_matrix_multPfS_S_iii_param_5];
	cvta.to.global.u64 	%rd1, %rd8;
	cvta.to.global.u64 	%rd2, %rd7;
	mov.u32 	%r22, %ctaid.y;
	mov.u32 	%r23, %ntid.y;
	mov.u32 	%r24, %tid.y;
	mad.lo.s32 	%r25, %r22, %r23, %r24;
	mov.u32 	%r26, %ctaid.x;
	mov.u32 	%r27, %ntid.x;
	mov.u32 	%r28, %tid.x;
	mad.lo.s32 	%r2, %r26, %r27, %r28;
	setp.ge.s32 	%p1, %r2, %r19;
	setp.ge.s32 	%p2, %r25, %r20;
	or.pred  	%p3, %p1, %p2;
	@%p3 bra 	$L__BB0_14;
	setp.lt.s32 	%p4, %r18, 1;
	mov.f32 	%f67, 0f00000000;
	@%p4 bra 	$L__BB0_13;
	mul.lo.s32 	%r3, %r18, %r25;
	and.b32  	%r4, %r18, 7;
	setp.lt.u32 	%p5, %r18, 8;
	mov.f32 	%f67, 0f00000000;
	mov.b32 	%r41, 0;
	@%p5 bra 	$L__BB0_5;
	and.b32  	%r41, %r18, 2147483640;
	neg.s32 	%r39, %r41;
	shl.b32 	%r7, %r19, 3;
	mul.wide.u32 	%rd9, %r3, 4;
	add.s64 	%rd10, %rd9, %rd2;
	add.s64 	%rd52, %rd10, 16;
	mov.f32 	%f67, 0f00000000;
	mul.wide.s32 	%rd13, %r19, 4;
	mov.u32 	%r38, %r2;
$L__BB0_4:
	.pragma "nounroll";
	ld.global.f32 	%f17, [%rd52+-16];
	mul.wide.s32 	%rd11, %r38, 4;
	add.s64 	%rd12, %rd1, %rd11;
	ld.global.f32 	%f18, [%rd12];
	fma.rn.f32 	%f19, %f17, %f18, %f67;
	ld.global.f32 	%f20, [%rd52+-12];
	add.s64 	%rd14, %rd12, %rd13;
	ld.global.f32 	%f21, [%rd14];
	fma.rn.f32 	%f22, %f20, %f21, %f19;
	ld.global.f32 	%f23, [%rd52+-8];
	add.s64 	%rd15, %rd14, %rd13;
	ld.global.f32 	%f24, [%rd15];
	fma.rn.f32 	%f25, %f23, %f24, %f22;
	ld.global.f32 	%f26, [%rd52+-4];
	add.s64 	%rd16, %rd15, %rd13;
	ld.global.f32 	%f27, [%rd16];
	fma.rn.f32 	%f28, %f26, %f27, %f25;
	ld.global.f32 	%f29, [%rd52];
	add.s64 	%rd17, %rd16, %rd13;
	ld.global.f32 	%f30, [%rd17];
	fma.rn.f32 	%f31, %f29, %f30, %f28;
	ld.global.f32 	%f32, [%rd52+4];
	add.s64 	%rd18, %rd17, %rd13;
	ld.global.f32 	%f33, [%rd18];
	fma.rn.f32 	%f34, %f32, %f33, %f31;
	ld.global.f32 	%f35, [%rd52+8];
	add.s64 	%rd19, %rd18, %rd13;
	ld.global.f32 	%f36, [%rd19];
	fma.rn.f32 	%f37, %f35, %f36, %f34;
	ld.global.f32 	%f38, [%rd52+12];
	add.s64 	%rd20, %rd19, %rd13;
	ld.global.f32 	%f39, [%rd20];
	fma.rn.f32 	%f67, %f38, %f39, %f37;
	add.s32 	%r39, %r39, 8;
	add.s32 	%r38, %r38, %r7;
	add.s64 	%rd52, %rd52, 32;
	setp.ne.s32 	%p6, %r39, 0;
	@%p6 bra 	$L__BB0_4;
$L__BB0_5:
	setp.eq.s32 	%p7, %r4, 0;
	@%p7 bra 	$L__BB0_13;
	and.b32  	%r13, %r18, 3;
	setp.lt.u32 	%p8, %r4, 4;
	@%p8 bra 	$L__BB0_8;
	add.s32 	%r30, %r41, %r3;
	mul.wide.u32 	%rd21, %r30, 4;
	add.s64 	%rd22, %rd2, %rd21;
	ld.global.f32 	%f41, [%rd22];
	mad.lo.s32 	%r31, %r41, %r19, %r2;
	mul.wide.s32 	%rd23, %r31, 4;
	add.s64 	%rd24, %rd1, %rd23;
	ld.global.f32 	%f42, [%rd24];
	fma.rn.f32 	%f43, %f41, %f42, %f67;
	cvt.u64.u32 	%rd25, %r3;
	cvt.u64.u32 	%rd26, %r41;
	add.s64 	%rd27, %rd26, %rd25;
	shl.b64 	%rd28, %rd27, 2;
	add.s64 	%rd29, %rd2, %rd28;
	ld.global.f32 	%f44, [%rd29+4];
	mul.wide.s32 	%rd30, %r19, 4;
	add.s64 	%rd31, %rd24, %rd30;
	ld.global.f32 	%f45, [%rd31];
	fma.rn.f32 	%f46, %f44, %f45, %f43;
	ld.global.f32 	%f47, [%rd29+8];
	add.s64 	%rd32, %rd31, %rd30;
	ld.global.f32 	%f48, [%rd32];
	fma.rn.f32 	%f49, %f47, %f48, %f46;
	ld.global.f32 	%f50, [%rd29+12];
	add.s64 	%rd33, %rd32, %rd30;
	ld.global.f32 	%f51, [%rd33];
	fma.rn.f32 	%f67, %f50, %f51, %f49;
	add.s32 	%r41, %r41, 4;
$L__BB0_8:
	setp.eq.s32 	%p9, %r13, 0;
	@%p9 bra 	$L__BB0_13;
	setp.eq.s32 	%p10, %r13, 1;
	@%p10 bra 	$L__BB0_11;
	add.s32 	%r32, %r41, %r3;
	mul.wide.u32 	%rd34, %r32, 4;
	add.s64 	%rd35, %rd2, %rd34;
	ld.global.f32 	%f53, [%rd35];
	mad.lo.s32 	%r33, %r41, %r19, %r2;
	mul.wide.s32 	%rd36, %r33, 4;
	add.s64 	%rd37, %rd1, %rd36;
	ld.global.f32 	%f54, [%rd37];
	fma.rn.f32 	%f55, %f53, %f54, %f67;
	cvt.u64.u32 	%rd38, %r3;
	cvt.u64.u32 	%rd39, %r41;
	add.s64 	%rd40, %rd39, %rd38;
	shl.b64 	%rd41, %rd40, 2;
	add.s64 	%rd42, %rd2, %rd41;
	ld.global.f32 	%f56, [%rd42+4];
	mul.wide.s32 	%rd43, %r19, 4;
	add.s64 	%rd44, %rd37, %rd43;
	ld.global.f32 	%f57, [%rd44];
	fma.rn.f32 	%f67, %f56, %f57, %f55;
	add.s32 	%r41, %r41, 2;
$L__BB0_11:
	and.b32  	%r34, %r18, 1;
	setp.eq.b32 	%p11, %r34, 1;
	not.pred 	%p12, %p11;
	@%p12 bra 	$L__BB0_13;
	add.s32 	%r35, %r41, %r3;
	mul.wide.u32 	%rd45, %r35, 4;
	add.s64 	%rd46, %rd2, %rd45;
	ld.global.f32 	%f58, [%rd46];
	mad.lo.s32 	%r36, %r41, %r19, %r2;
	mul.wide.s32 	%rd47, %r36, 4;
	add.s64 	%rd48, %rd1, %rd47;
	ld.global.f32 	%f59, [%rd48];
	fma.rn.f32 	%f67, %f58, %f59, %f67;
$L__BB0_13:
	mad.lo.s32 	%r37, %r19, %r25, %r2;
	cvta.to.global.u64 	%rd49, %rd6;
	mul.wide.s32 	%rd50, %r37, 4;
	add.s64 	%rd51, %rd49, %rd50;
	st.global.f32 	[%rd51], %f67;
$L__BB0_14:
	ret;

}


// ===== COMPILED SASS (sm_100) =====

	.target	sm_100

	.elftype	@"ET_EXEC"


//--------------------- .note.nv.tkinfo           --------------------------
	.section	.note.nv.tkinfo,"",@"SHT_NOTE"
	.sectionflags	@"SHF_NOTE_NV_TKINFO"
	.tkinfo
        /*0018*/ 	.word	0x00000002
        /*0030*/ 	.string	""
        /*0030*/ 	.string	"ptxas"
        /*0030*/ 	.string	"Cuda compilation tools, release 13.0, V13.0.88"
        /*0030*/ 	.string	"Build cuda_13.0.r13.0/compiler.36424714_0"
        /*0030*/ 	.string	"-arch sm_100 -m 64 "



//--------------------- .note.nv.cuinfo           --------------------------
	.section	.note.nv.cuinfo,"",@"SHT_NOTE"
	.sectionflags	@"SHF_NOTE_NV_CUINFO"
        /*0018*/ 	.short	0x0002
        /*001a*/ 	.short	0x0064
        /*001c*/ 	.short	0x0082
	.zero		2


//--------------------- .nv.info                  --------------------------
	.section	.nv.info,"",@"SHT_CUDA_INFO"
	.align	4


	//----- nvinfo : EIATTR_REGCOUNT
	.align		4
        /*0000*/ 	.byte	0x04, 0x2f
        /*0002*/ 	.short	(.L_1 - .L_0)
	.align		4
.L_0:
        /*0004*/ 	.word	index@(_Z15gpu_matrix_multPfS_S_iii)
        /*0008*/ 	.word	0x00000020


	//----- nvinfo : EIATTR_FRAME_SIZE
	.align		4
.L_1:
        /*000c*/ 	.byte	0x04, 0x11
        /*000e*/ 	.short	(.L_3 - .L_2)
	.align		4
.L_2:
        /*0010*/ 	.word	index@(_Z15gpu_matrix_multPfS_S_iii)
        /*0014*/ 	.word	0x00000000


	//----- nvinfo : EIATTR_MIN_STACK_SIZE
	.align		4
.L_3:
        /*0018*/ 	.byte	0x04, 0x12
        /*001a*/ 	.short	(.L_5 - .L_4)
	.align		4
.L_4:
        /*001c*/ 	.word	index@(_Z15gpu_matrix_multPfS_S_iii)
        /*0020*/ 	.word	0x00000000
.L_5:


//--------------------- .nv.compat                --------------------------
	.section	.nv.compat,"",@"SHT_CUDA_COMPAT_INFO"
	.align	4
        /*0000*/ 	.byte	0x02, 0x09, 0x00, 0x00, 0x02, 0x02, 0x01, 0x00, 0x02, 0x05, 0x05, 0x00, 0x03, 0x07, 0x01, 0x01
        /*0010*/ 	.byte	0x02, 0x03, 0x00, 0x00, 0x02, 0x06, 0x01, 0x00, 0x04, 0x0b, 0x08, 0x00, 0x09, 0x00, 0x00, 0x00
        /*0020*/ 	.byte	0x00, 0x00, 0x00, 0x00


//--------------------- .nv.info._Z15gpu_matrix_multPfS_S_iii --------------------------
	.section	.nv.info._Z15gpu_matrix_multPfS_S_iii,"",@"SHT_CUDA_INFO"
	.sectionflags	@""
	.align	4


	//----- nvinfo : EIATTR_CUDA_API_VERSION
	.align		4
        /*0000*/ 	.byte	0x04, 0x37
        /*0002*/ 	.short	(.L_7 - .L_6)
.L_6:
        /*0004*/ 	.word	0x00000082


	//----- nvinfo : EIATTR_KPARAM_INFO
	.align		4
.L_7:
        /*0008*/ 	.byte	0x04, 0x17
        /*000a*/ 	.short	(.L_9 - .L_8)
.L_8:
        /*000c*/ 	.word	0x00000000
        /*0010*/ 	.short	0x0005
        /*0012*/ 	.short	0x0020
        /*0014*/ 	.byte	0x00, 0xf0, 0x11, 0x00


	//----- nvinfo : EIATTR_KPARAM_INFO
	.align		4
.L_9:
        /*0018*/ 	.byte	0x04, 0x17
        /*001a*/ 	.short	(.L_11 - .L_10)
.L_10:
        /*001c*/ 	.word	0x00000000
        /*0020*/ 	.short	0x0004
        /*0022*/ 	.short	0x001c
        /*0024*/ 	.byte	0x00, 0xf0, 0x11, 0x00


	//----- nvinfo : EIATTR_KPARAM_INFO
	.align		4
.L_11:
        /*0028*/ 	.byte	0x04, 0x17
        /*002a*/ 	.short	(.L_13 - .L_12)
.L_12:
        /*002c*/ 	.word	0x00000000
        /*0030*/ 	.short	0x0003
        /*0032*/ 	.short	0x0018
        /*0034*/ 	.byte	0x00, 0xf0, 0x11, 0x00


	//----- nvinfo : EIATTR_KPARAM_INFO
	.align		4
.L_13:
        /*0038*/ 	.byte	0x04, 0x17
        /*003a*/ 	.short	(.L_15 - .L_14)
.L_14:
        /*003c*/ 	.word	0x00000000
        /*0040*/ 	.short	0x0002
        /*0042*/ 	.short	0x0010
        /*0044*/ 	.byte	0x00, 0xf5, 0x21, 0x00


	//----- nvinfo : EIATTR_KPARAM_INFO
	.align		4
.L_15:
        /*0048*/ 	.byte	0x04, 0x17
        /*004a*/ 	.short	(.L_17 - .L_16)
.L_16:
        /*004c*/ 	.word	0x00000000
        /*0050*/ 	.short	0x0001
        /*0052*/ 	.short	0x0008
        /*0054*/ 	.byte	0x00, 0xf5, 0x21, 0x00


	//----- nvinfo : EIATTR_KPARAM_INFO
	.align		4
.L_17:
        /*0058*/ 	.byte	0x04, 0x17
        /*005a*/ 	.short	(.L_19 - .L_18)
.L_18:
        /*005c*/ 	.word	0x00000000
        /*0060*/ 	.short	0x0000
        /*0062*/ 	.short	0x0000
        /*0064*/ 	.byte	0x00, 0xf5, 0x21, 0x00


	//----- nvinfo : EIATTR_SPARSE_MMA_MASK
	.align		4
.L_19:
        /*0068*/ 	.byte	0x03, 0x50
        /*006a*/ 	.short	0x0000


	//----- nvinfo : EIATTR_MAXREG_COUNT
	.align		4
        /*006c*/ 	.byte	0x03, 0x1b
        /*006e*/ 	.short	0x00ff


	//----- nvinfo : EIATTR_MERCURY_ISA_VERSION
	.align		4
        /*0070*/ 	.byte	0x03, 0x5f
        /*0072*/ 	.short	0x0101


	//----- nvinfo : EIATTR_VRC_CTA_INIT_COUNT
	.align		4
        /*0074*/ 	.byte	0x02, 0x4a
	.zero		1
	.zero		1


	//----- nvinfo : EIATTR_EXIT_INSTR_OFFSETS
	.align		4
        /*0078*/ 	.byte	0x04, 0x1c
        /*007a*/ 	.short	(.L_21 - .L_20)


	//   ....[0]....
.L_20:
        /*007c*/ 	.word	0x000000d0


	//   ....[1]....
        /*0080*/ 	.word	0x000008f0


	//----- nvinfo : EIATTR_CBANK_PARAM_SIZE
	.align		4
.L_21:
        /*0084*/ 	.byte	0x03, 0x19
        /*0086*/ 	.short	0x0024


	//----- nvinfo : EIATTR_PARAM_CBANK
	.align		4
        /*0088*/ 	.byte	0x04, 0x0a
        /*008a*/ 	.short	(.L_23 - .L_22)
	.align		4
.L_22:
        /*008c*/ 	.word	index@(.nv.constant0._Z15gpu_matrix_multPfS_S_iii)
        /*0090*/ 	.short	0x0380
        /*0092*/ 	.short	0x0024


	//----- nvinfo : EIATTR_SW_WAR
	.align		4
.L_23:
        /*0094*/ 	.byte	0x04, 0x36
        /*0096*/ 	.short	(.L_25 - .L_24)
.L_24:
        /*0098*/ 	.word	0x00000008
.L_25:


//--------------------- .nv.callgraph             --------------------------
	.section	.nv.callgraph,"",@"SHT_CUDA_CALLGRAPH"
	.align	4
	.sectionentsize	8
	.align		4
        /*0000*/ 	.word	0x00000000
	.align		4
        /*0004*/ 	.word	0xffffffff
	.align		4
        /*0008*/ 	.word	0x00000000
	.align		4
        /*000c*/ 	.word	0xfffffffe
	.align		4
        /*0010*/ 	.word	0x00000000
	.align		4
        /*0014*/ 	.word	0xfffffffd
	.align		4
        /*0018*/ 	.word	0x00000000
	.align		4
        /*001c*/ 	.word	0xfffffffc


//--------------------- .text._Z15gpu_matrix_multPfS_S_iii --------------------------
	.section	.text._Z15gpu_matrix_multPfS_S_iii,"ax",@progbits
	.align	128
        .global         _Z15gpu_matrix_multPfS_S_iii
        .type           _Z15gpu_matrix_multPfS_S_iii,@function
        .size           _Z15gpu_matrix_multPfS_S_iii,(.L_x_5 - _Z15gpu_matrix_multPfS_S_iii)
        .other          _Z15gpu_matrix_multPfS_S_iii,@"STO_CUDA_ENTRY STV_DEFAULT"
_Z15gpu_matrix_multPfS_S_iii:
.text._Z15gpu_matrix_multPfS_S_iii:
[----:B------:R-:W-:Y:S01]  /*0000*/  LDC R1, c[0x0][0x37c] ;  /* 0x0000df00ff017b82 */ /* 0x000fe20000000800 */
[----:B------:R-:W0:Y:S07]  /*0010*/  S2R R3, SR_TID.Y ;  /* 0x0000000000037919 */ /* 0x000e2e0000002200 */
[----:B------:R-:W0:Y:S01]  /*0020*/  S2UR UR4, SR_CTAID.Y ;  /* 0x00000000000479c3 */ /* 0x000e220000002600 */
[----:B------:R-:W1:Y:S01]  /*0030*/  LDCU UR6, c[0x0][0x398] ;  /* 0x00007300ff0677ac */ /* 0x000e620008000800 */
[----:B------:R-:W2:Y:S06]  /*0040*/  S2R R5, SR_TID.X ;  /* 0x0000000000057919 */ /* 0x000eac0000002100 */
[----:B------:R-:W0:Y:S08]  /*0050*/  LDC R0, c[0x0][0x364] ;  /* 0x0000d900ff007b82 */ /* 0x000e300000000800 */
[----:B------:R-:W2:Y:S08]  /*0060*/  S2UR UR5, SR_CTAID.X ;  /* 0x00000000000579c3 */ /* 0x000eb00000002500 */
[----:B------:R-:W2:Y:S08]  /*0070*/  LDC R16, c[0x0][0x360] ;  /* 0x0000d800ff107b82 */ /* 0x000eb00000000800 */
[----:B------:R-:W3:Y:S01]  /*0080*/  LDC R17, c[0x0][0x3a0] ;  /* 0x0000e800ff117b82 */ /* 0x000ee20000000800 */
[----:B0-----:R-:W-:-:S05]  /*0090*/  IMAD R0, R0, UR4, R3 ;  /* 0x0000000400007c24 */ /* 0x001fca000f8e0203 */
[----:B-1----:R-:W-:Y:S01]  /*00a0*/  ISETP.GE.AND P0, PT, R0, UR6, PT ;  /* 0x0000000600007c0c */ /* 0x002fe2000bf06270 */
[----:B--2---:R-:W-:-:S05]  /*00b0*/  IMAD R16, R16, UR5, R5 ;  /* 0x0000000510107c24 */ /* 0x004fca000f8e0205 */
[----:B---3--:R-:W-:-:S13]  /*00c0*/  ISETP.GE.OR P0, PT, R16, R17, P0 ;  /* 0x000000111000720c */ /* 0x008fda0000706670 */
[----:B------:R-:W-:Y:S05]  /*00d0*/  @P0 EXIT ;  /* 0x000000000000094d */ /* 0x000fea0003800000 */
[----:B------:R-:W0:Y:S01]  /*00e0*/  LDC R19, c[0x0][0x39c] ;  /* 0x0000e700ff137b82 */ /* 0x000e220000000800 */
[----:B------:R-:W1:Y:S01]  /*00f0*/  LDCU.64 UR4, c[0x0][0x358] ;  /* 0x00006b00ff0477ac */ /* 0x000e620008000a00 */
[----:B------:R-:W-:Y:S01]  /*0100*/  HFMA2 R24, -RZ, RZ, 0, 0 ;  /* 0x00000000ff187431 */ /* 0x000fe200000001ff */
[----:B0-----:R-:W-:-:S13]  /*0110*/  ISETP.GE.AND P0, PT, R19, 0x1, PT ;  /* 0x000000011300780c */ /* 0x001fda0003f06270 */
[----:B-1----:R-:W-:Y:S05]  /*0120*/  @!P0 BRA `(.L_x_0) ;  /* 0x0000000400e08947 */ /* 0x002fea0003800000 */
[C---:B------:R-:W-:Y:S01]  /*0130*/  ISETP.GE.U32.AND P1, PT, R19.reuse, 0x8, PT ;  /* 0x000000081300780c */ /* 0x040fe20003f26070 */
[----:B------:R-:W-:Y:S01]  /*0140*/  IMAD R20, R0, R19, RZ ;  /* 0x0000001300147224 */ /* 0x000fe200078e02ff */
[----:B------:R-:W-:Y:S02]  /*0150*/  LOP3.LUT R27, R19, 0x7, RZ, 0xc0, !PT ;  /* 0x00000007131b7812 */ /* 0x000fe400078ec0ff */
[----:B------:R-:W-:Y:S02]  /*0160*/  MOV R24, RZ ;  /* 0x000000ff00187202 */ /* 0x000fe40000000f00 */
[----:B------:R-:W-:Y:S02]  /*0170*/  ISETP.NE.AND P0, PT, R27, RZ, PT ;  /* 0x000000ff1b00720c */ /* 0x000fe40003f05270 */
[----:B------:R-:W-:-:S05]  /*0180*/  MOV R21, RZ ;  /* 0x000000ff00157202 */ /* 0x000fca0000000f00 */
[----:B------:R-:W-:Y:S06]  /*0190*/  @!P1 BRA `(.L_x_1) ;  /* 0x0000000000c49947 */ /* 0x000fec0003800000 */
[----:B------:R-:W0:Y:S01]  /*01a0*/  LDC.64 R2, c[0x0][0x380] ;  /* 0x0000e000ff027b82 */ /* 0x000e220000000a00 */
[----:B------:R-:W-:Y:S02]  /*01b0*/  LOP3.LUT R21, R19, 0x7ffffff8, RZ, 0xc0, !PT ;  /* 0x7ffffff813157812 */ /* 0x000fe400078ec0ff */
[----:B------:R-:W-:Y:S02]  /*01c0*/  MOV R24, RZ ;  /* 0x000000ff00187202 */ /* 0x000fe40000000f00 */
[----:B------:R-:W-:Y:S02]  /*01d0*/  MOV R18, R16 ;  /* 0x0000001000127202 */ /* 0x000fe40000000f00 */
[----:B------:R-:W-:Y:S01]  /*01e0*/  IADD3 R22, PT, PT, -R21, RZ, RZ ;  /* 0x000000ff15167210 */ /* 0x000fe20007ffe1ff */
[----:B0-----:R-:W-:-:S03]  /*01f0*/  IMAD.WIDE.U32 R2, R20, 0x4, R2 ;  /* 0x0000000414027825 */ /* 0x001fc600078e0002 */
[----:B------:R-:W-:-:S04]  /*0200*/  IADD3 R4, P1, PT, R2, 0x10, RZ ;  /* 0x0000001002047810 */ /* 0x000fc80007f3e0ff */
[----:B------:R-:W-:-:S09]  /*0210*/  IADD3.X R5, PT, PT, RZ, R3, RZ, P1, !PT ;  /* 0x00000003ff057210 */ /* 0x000fd20000ffe4ff */
.L_x_2:
[----:B------:R-:W0:Y:S01]  /*0220*/  LDC.64 R14, c[0x0][0x388] ;  /* 0x0000e200ff0e7b82 */ /* 0x000e220000000a00 */
[----:B------:R-:W-:Y:S02]  /*0230*/  MOV R2, R4 ;  /* 0x0000000400027202 */ /* 0x000fe40000000f00 */
[----:B------:R-:W-:-:S05]  /*0240*/  MOV R3, R5 ;  /* 0x0000000500037202 */ /* 0x000fca0000000f00 */
[----:B------:R-:W2:Y:S04]  /*0250*/  LDG.E R25, desc[UR4][R2.64+-0x10] ;  /* 0xfffff00402197981 */ /* 0x000ea8000c1e1900 */
[----:B------:R-:W3:Y:S04]  /*0260*/  LDG.E R23, desc[UR4][R2.64+-0xc] ;  /* 0xfffff40402177981 */ /* 0x000ee8000c1e1900 */
[----:B------:R-:W4:Y:S04]  /*0270*/  LDG.E R29, desc[UR4][R2.64+-0x8] ;  /* 0xfffff804021d7981 */ /* 0x000f28000c1e1900 */
[----:B------:R-:W5:Y:S01]  /*0280*/  LDG.E R28, desc[UR4][R2.64+-0x4] ;  /* 0xfffffc04021c7981 */ /* 0x000f62000c1e1900 */
[----:B0-----:R-:W-:-:S05]  /*0290*/  IMAD.WIDE R14, R18, 0x4, R14 ;  /* 0x00000004120e7825 */ /* 0x001fca00078e020e */
[----:B------:R0:W2:Y:S01]  /*02a0*/  LDG.E R26, desc[UR4][R14.64] ;  /* 0x000000040e1a7981 */ /* 0x0000a2000c1e1900 */
[----:B------:R-:W-:-:S04]  /*02b0*/  IMAD.WIDE R12, R17, 0x4, R14 ;  /* 0x00000004110c7825 */ /* 0x000fc800078e020e */
[C---:B------:R-:W-:Y:S02]  /*02c0*/  IMAD.WIDE R4, R17.reuse, 0x4, R12 ;  /* 0x0000000411047825 */ /* 0x040fe400078e020c */
[----:B------:R-:W3:Y:S02]  /*02d0*/  LDG.E R12, desc[UR4][R12.64] ;  /* 0x000000040c0c7981 */ /* 0x000ee4000c1e1900 */
[C---:B------:R-:W-:Y:S02]  /*02e0*/  IMAD.WIDE R8, R17.reuse, 0x4, R4 ;  /* 0x0000000411087825 */ /* 0x040fe400078e0204 */
[----:B------:R-:W4:Y:S02]  /*02f0*/  LDG.E R4, desc[UR4][R4.64] ;  /* 0x0000000404047981 */ /* 0x000f24000c1e1900 */
[C---:B------:R-:W-:Y:S02]  /*0300*/  IMAD.WIDE R6, R17.reuse, 0x4, R8 ;  /* 0x0000000411067825 */ /* 0x040fe400078e0208 */
[----:B------:R-:W5:Y:S02]  /*0310*/  LDG.E R8, desc[UR4][R8.64] ;  /* 0x0000000408087981 */ /* 0x000f64000c1e1900 */
[----:B------:R-:W-:-:S02]  /*0320*/  IMAD.WIDE R10, R17, 0x4, R6 ;  /* 0x00000004110a7825 */ /* 0x000fc400078e0206 */
[----:B------:R-:W5:Y:S04]  /*0330*/  LDG.E R5, desc[UR4][R2.64] ;  /* 0x0000000402057981 */ /* 0x000f68000c1e1900 */
[----:B------:R-:W5:Y:S01]  /*0340*/  LDG.E R6, desc[UR4][R6.64] ;  /* 0x0000000406067981 */ /* 0x000f62000c1e1900 */
[----:B0-----:R-:W-:-:S03]  /*0350*/  IMAD.WIDE R14, R17, 0x4, R10 ;  /* 0x00000004110e7825 */ /* 0x001fc600078e020a */
[----:B------:R-:W5:Y:S04]  /*0360*/  LDG.E R10, desc[UR4][R10.64] ;  /* 0x000000040a0a7981 */ /* 0x000f68000c1e1900 */
[----:B------:R-:W5:Y:S04]  /*0370*/  LDG.E R13, desc[UR4][R14.64] ;  /* 0x000000040e0d7981 */ /* 0x000f68000c1e1900 */
[----:B------:R-:W5:Y:S04]  /*0380*/  LDG.E R7, desc[UR4][R2.64+0x4] ;  /* 0x0000040402077981 */ /* 0x000f68000c1e1900 */
[----:B------:R-:W5:Y:S01]  /*0390*/  LDG.E R9, desc[UR4][R2.64+0xc] ;  /* 0x00000c0402097981 */ /* 0x000f62000c1e1900 */
[----:B--2---:R-:W-:Y:S01]  /*03a0*/  FFMA R26, R25, R26, R24 ;  /* 0x0000001a191a7223 */ /* 0x004fe20000000018 */
[----:B------:R-:W-:-:S02]  /*03b0*/  IMAD.WIDE R24, R17, 0x4, R14 ;  /* 0x0000000411187825 */ /* 0x000fc400078e020e */
[----:B------:R-:W2:Y:S04]  /*03c0*/  LDG.E R14, desc[UR4][R2.64+0x8] ;  /* 0x00000804020e7981 */ /* 0x000ea8000c1e1900 */
[----:B------:R-:W2:Y:S01]  /*03d0*/  LDG.E R24, desc[UR4][R24.64] ;  /* 0x0000000418187981 */ /* 0x000ea2000c1e1900 */
[----:B---3--:R-:W-:Y:S01]  /*03e0*/  FFMA R12, R23, R12, R26 ;  /* 0x0000000c170c7223 */ /* 0x008fe2000000001a */
[----:B------:R-:W-:-:S03]  /*03f0*/  IADD3 R22, PT, PT, R22, 0x8, RZ ;  /* 0x0000000816167810 */ /* 0x000fc60007ffe0ff */
[----:B----4-:R-:W-:Y:S01]  /*0400*/  FFMA R29, R29, R4, R12 ;  /* 0x000000041d1d7223 */ /* 0x010fe2000000000c */
[----:B------:R-:W-:-:S03]  /*0410*/  ISETP.NE.AND P1, PT, R22, RZ, PT ;  /* 0x000000ff1600720c */ /* 0x000fc60003f25270 */
[----:B-----5:R-:W-:Y:S01]  /*0420*/  FFMA R8, R28, R8, R29 ;  /* 0x000000081c087223 */ /* 0x020fe2000000001d */
[----:B------:R-:W-:-:S03]  /*0430*/  IADD3 R4, P2, PT, R2, 0x20, RZ ;  /* 0x0000002002047810 */ /* 0x000fc60007f5e0ff */
[----:B------:R-:W-:Y:S01]  /*0440*/  FFMA R6, R5, R6, R8 ;  /* 0x0000000605067223 */ /* 0x000fe20000000008 */
[----:B------:R-:W-:Y:S02]  /*0450*/  IADD3.X R5, PT, PT, RZ, R3, RZ, P2, !PT ;  /* 0x00000003ff057210 */ /* 0x000fe400017fe4ff */
[----:B------:R-:W-:Y:S01]  /*0460*/  LEA R18, R17, R18, 0x3 ;  /* 0x0000001211127211 */ /* 0x000fe200078e18ff */
[----:B------:R-:W-:-:S04]  /*0470*/  FFMA R7, R7, R10, R6 ;  /* 0x0000000a07077223 */ /* 0x000fc80000000006 */
[----:B--2---:R-:W-:-:S04]  /*0480*/  FFMA R14, R14, R13, R7 ;  /* 0x0000000d0e0e7223 */ /* 0x004fc80000000007 */
[----:B------:R-:W-:Y:S01]  /*0490*/  FFMA R24, R9, R24, R14 ;  /* 0x0000001809187223 */ /* 0x000fe2000000000e */
[----:B------:R-:W-:Y:S06]  /*04a0*/  @P1 BRA `(.L_x_2) ;  /* 0xfffffffc005c1947 */ /* 0x000fec000383ffff */
.L_x_1:
[----:B------:R-:W-:Y:S05]  /*04b0*/  @!P0 BRA `(.L_x_0) ;  /* 0x0000000000fc8947 */ /* 0x000fea0003800000 */
[----:B------:R-:W-:Y:S02]  /*04c0*/  ISETP.GE.U32.AND P1, PT, R27, 0x4, PT ;  /* 0x000000041b00780c */ /* 0x000fe40003f26070 */
[----:B------:R-:W-:-:S04]  /*04d0*/  LOP3.LUT R14, R19, 0x3, RZ, 0xc0, !PT ;  /* 0x00000003130e7812 */ /* 0x000fc800078ec0ff */
[----:B------:R-:W-:-:S07]  /*04e0*/  ISETP.NE.AND P0, PT, R14, RZ, PT ;  /* 0x000000ff0e00720c */ /* 0x000fce0003f05270 */
[----:B------:R-:W-:Y:S06]  /*04f0*/  @!P1 BRA `(.L_x_3) ;  /* 0x00000000006c9947 */ /* 0x000fec0003800000 */
[----:B------:R-:W0:Y:S01]  /*0500*/  LDC.64 R4, c[0x0][0x388] ;  /* 0x0000e200ff047b82 */ /* 0x000e220000000a00 */
[----:B------:R-:W1:Y:S01]  /*0510*/  LDCU.64 UR6, c[0x0][0x380] ;  /* 0x00007000ff0677ac */ /* 0x000e620008000a00 */
[----:B------:R-:W-:Y:S01]  /*0520*/  IMAD R7, R21, R17, R16 ;  /* 0x0000001115077224 */ /* 0x000fe200078e0210 */
[CC--:B------:R-:W-:Y:S02]  /*0530*/  IADD3 R3, PT, PT, R20.reuse, R21.reuse, RZ ;  /* 0x0000001514037210 */ /* 0x0c0fe40007ffe0ff */
[----:B------:R-:W-:-:S03]  /*0540*/  IADD3 R8, P1, PT, R20, R21, RZ ;  /* 0x0000001514087210 */ /* 0x000fc60007f3e0ff */
[----:B------:R-:W2:Y:S01]  /*0550*/  LDC.64 R12, c[0x0][0x380] ;  /* 0x0000e000ff0c7b82 */ /* 0x000ea20000000a00 */
[----:B0-----:R-:W-:-:S04]  /*0560*/  IMAD.WIDE R4, R7, 0x4, R4 ;  /* 0x0000000407047825 */ /* 0x001fc800078e0204 */
[----:B------:R-:W-:Y:S02]  /*0570*/  IMAD.WIDE R6, R17, 0x4, R4 ;  /* 0x0000000411067825 */ /* 0x000fe400078e0204 */
[----:B------:R-:W3:Y:S02]  /*0580*/  LDG.E R4, desc[UR4][R4.64] ;  /* 0x0000000404047981 */ /* 0x000ee4000c1e1900 */
[----:B--2---:R-:W-:Y:S01]  /*0590*/  IMAD.WIDE.U32 R12, R3, 0x4, R12 ;  /* 0x00000004030c7825 */ /* 0x004fe200078e000c */
[----:B------:R-:W-:Y:S02]  /*05a0*/  IADD3.X R3, PT, PT, RZ, RZ, RZ, P1, !PT ;  /* 0x000000ffff037210 */ /* 0x000fe40000ffe4ff */
[----:B-1----:R-:W-:-:S03]  /*05b0*/  LEA R2, P1, R8, UR6, 0x2 ;  /* 0x0000000608027c11 */ /* 0x002fc6000f8210ff */
[----:B------:R-:W3:Y:S01]  /*05c0*/  LDG.E R13, desc[UR4][R12.64] ;  /* 0x000000040c0d7981 */ /* 0x000ee2000c1e1900 */
[----:B------:R-:W-:Y:S01]  /*05d0*/  LEA.HI.X R3, R8, UR7, R3, 0x2, P1 ;  /* 0x0000000708037c11 */ /* 0x000fe200088f1403 */
[C---:B------:R-:W-:Y:S02]  /*05e0*/  IMAD.WIDE R8, R17.reuse, 0x4, R6 ;  /* 0x0000000411087825 */ /* 0x040fe400078e0206 */
[----:B------:R-:W2:Y:S04]  /*05f0*/  LDG.E R6, desc[UR4][R6.64] ;  /* 0x0000000406067981 */ /* 0x000ea8000c1e1900 */
[----:B------:R-:W2:Y:S01]  /*0600*/  LDG.E R15, desc[UR4][R2.64+0x4] ;  /* 0x00000404020f7981 */ /* 0x000ea2000c1e1900 */
[----:B------:R-:W-:-:S03]  /*0610*/  IMAD.WIDE R10, R17, 0x4, R8 ;  /* 0x00000004110a7825 */ /* 0x000fc600078e0208 */
[----:B------:R-:W4:Y:S04]  /*0620*/  LDG.E R22, desc[UR4][R8.64] ;  /* 0x0000000408167981 */ /* 0x000f28000c1e1900 */
[----:B------:R-:W4:Y:S04]  /*0630*/  LDG.E R18, desc[UR4][R2.64+0x8] ;  /* 0x0000080402127981 */ /* 0x000f28000c1e1900 */
[----:B------:R-:W5:Y:S04]  /*0640*/  LDG.E R26, desc[UR4][R2.64+0xc] ;  /* 0x00000c04021a7981 */ /* 0x000f68000c1e1900 */
[----:B------:R-:W5:Y:S01]  /*0650*/  LDG.E R10, desc[UR4][R10.64] ;  /* 0x000000040a0a7981 */ /* 0x000f62000c1e1900 */
[----:B------:R-:W-:Y:S01]  /*0660*/  IADD3 R21, PT, PT, R21, 0x4, RZ ;  /* 0x0000000415157810 */ /* 0x000fe20007ffe0ff */
[----:B---3--:R-:W-:-:S04]  /*0670*/  FFMA R24, R13, R4, R24 ;  /* 0x000000040d187223 */ /* 0x008fc80000000018 */
[----:B--2---:R-:W-:-:S04]  /*0680*/  FFMA R15, R15, R6, R24 ;  /* 0x000000060f0f7223 */ /* 0x004fc80000000018 */
[----:B----4-:R-:W-:-:S04]  /*0690*/  FFMA R15, R18, R22, R15 ;  /* 0x00000016120f7223 */ /* 0x010fc8000000000f */
[----:B-----5:R-:W-:-:S07]  /*06a0*/  FFMA R24, R26, R10, R15 ;  /* 0x0000000a1a187223 */ /* 0x020fce000000000f */
.L_x_3:
[----:B------:R-:W-:Y:S05]  /*06b0*/  @!P0 BRA `(.L_x_0) ;  /* 0x00000000007c8947 */ /* 0x000fea0003800000 */
[----:B------:R-:W-:Y:S01]  /*06c0*/  ISETP.NE.AND P1, PT, R14, 0x1, PT ;  /* 0x000000010e00780c */ /* 0x000fe20003f25270 */
[----:B------:R-:W0:Y:S01]  /*06d0*/  LDC.64 R10, c[0x0][0x380] ;  /* 0x0000e000ff0a7b82 */ /* 0x000e220000000a00 */
[----:B------:R-:W-:-:S04]  /*06e0*/  LOP3.LUT R19, R19, 0x1, RZ, 0xc0, !PT ;  /* 0x0000000113137812 */ /* 0x000fc800078ec0ff */
[----:B------:R-:W-:-:S03]  /*06f0*/  ISETP.NE.U32.AND P0, PT, R19, 0x1, PT ;  /* 0x000000011300780c */ /* 0x000fc60003f05070 */
[----:B------:R-:W1:Y:S04]  /*0700*/  LDC.64 R8, c[0x0][0x388] ;  /* 0x0000e200ff087b82 */ /* 0x000e680000000a00 */
[CC--:B------:R-:W-:Y:S02]  /*0710*/  @P1 IADD3 R13, PT, PT, R20.reuse, R21.reuse, RZ ;  /* 0x00000015140d1210 */ /* 0x0c0fe40007ffe0ff */
[----:B------:R-:W-:Y:S02]  /*0720*/  @P1 IADD3 R12, P2, PT, R20, R21, RZ ;  /* 0x00000015140c1210 */ /* 0x000fe40007f5e0ff */
[----:B------:R-:W2:Y:S02]  /*0730*/  @P1 LDC.64 R2, c[0x0][0x380] ;  /* 0x0000e000ff021b82 */ /* 0x000ea40000000a00 */
[----:B------:R-:W-:-:S06]  /*0740*/  @P1 IADD3.X R14, PT, PT, RZ, RZ, RZ, P2, !PT ;  /* 0x000000ffff0e1210 */ /* 0x000fcc00017fe4ff */
[----:B------:R-:W3:Y:S01]  /*0750*/  LDC.64 R4, c[0x0][0x380] ;  /* 0x0000e000ff047b82 */ /* 0x000ee20000000a00 */
[----:B0-----:R-:W-:-:S04]  /*0760*/  @P1 IMAD.WIDE.U32 R10, R13, 0x4, R10 ;  /* 0x000000040d0a1825 */ /* 0x001fc800078e000a */
[C---:B------:R-:W-:Y:S01]  /*0770*/  @P1 IMAD R13, R21.reuse, R17, R16 ;  /* 0x00000011150d1224 */ /* 0x040fe200078e0210 */
[----:B------:R-:W-:Y:S01]  /*0780*/  @P1 IADD3 R21, PT, PT, R21, 0x2, RZ ;  /* 0x0000000215151810 */ /* 0x000fe20007ffe0ff */
[----:B------:R-:W4:Y:S01]  /*0790*/  @P1 LDG.E R11, desc[UR4][R10.64] ;  /* 0x000000040a0b1981 */ /* 0x000f22000c1e1900 */
[----:B------:R-:W0:Y:S01]  /*07a0*/  LDC.64 R6, c[0x0][0x388] ;  /* 0x0000e200ff067b82 */ /* 0x000e220000000a00 */
[----:B-1----:R-:W-:Y:S01]  /*07b0*/  @P1 IMAD.WIDE R8, R13, 0x4, R8 ;  /* 0x000000040d081825 */ /* 0x002fe200078e0208 */
[----:B------:R-:W-:Y:S02]  /*07c0*/  @!P0 IADD3 R15, PT, PT, R20, R21, RZ ;  /* 0x00000015140f8210 */ /* 0x000fe40007ffe0ff */
[----:B--2---:R-:W-:Y:S01]  /*07d0*/  @P1 LEA R2, P2, R12, R2, 0x2 ;  /* 0x000000020c021211 */ /* 0x004fe200078410ff */
[----:B------:R-:W-:-:S03]  /*07e0*/  @!P0 IMAD R21, R21, R17, R16 ;  /* 0x0000001115158224 */ /* 0x000fc600078e0210 */
[----:B------:R-:W-:Y:S01]  /*07f0*/  @P1 LEA.HI.X R3, R12, R3, R14, 0x2, P2 ;  /* 0x000000030c031211 */ /* 0x000fe200010f140e */
[----:B------:R-:W-:Y:S01]  /*0800*/  @P1 IMAD.WIDE R12, R17, 0x4, R8 ;  /* 0x00000004110c1825 */ /* 0x000fe200078e0208 */
[----:B------:R-:W4:Y:S03]  /*0810*/  @P1 LDG.E R14, desc[UR4][R8.64] ;  /* 0x00000004080e1981 */ /* 0x000f26000c1e1900 */
[----:B---3--:R-:W-:Y:S01]  /*0820*/  @!P0 IMAD.WIDE.U32 R4, R15, 0x4, R4 ;  /* 0x000000040f048825 */ /* 0x008fe200078e0004 */
[----:B------:R-:W2:Y:S04]  /*0830*/  @P1 LDG.E R2, desc[UR4][R2.64+0x4] ;  /* 0x0000040402021981 */ /* 0x000ea8000c1e1900 */
[----:B------:R-:W2:Y:S01]  /*0840*/  @P1 LDG.E R12, desc[UR4][R12.64] ;  /* 0x000000040c0c1981 */ /* 0x000ea2000c1e1900 */
[----:B0-----:R-:W-:-:S03]  /*0850*/  @!P0 IMAD.WIDE R6, R21, 0x4, R6 ;  /* 0x0000000415068825 */ /* 0x001fc600078e0206 */
[----:B------:R-:W3:Y:S04]  /*0860*/  @!P0 LDG.E R5, desc[UR4][R4.64] ;  /* 0x0000000404058981 */ /* 0x000ee8000c1e1900 */
[----:B------:R-:W3:Y:S01]  /*0870*/  @!P0 LDG.E R6, desc[UR4][R6.64] ;  /* 0x0000000406068981 */ /* 0x000ee2000c1e1900 */
[----:B----4-:R-:W-:-:S04]  /*0880*/  @P1 FFMA R11, R11, R14, R24 ;  /* 0x0000000e0b0b1223 */ /* 0x010fc80000000018 */
[----:B--2---:R-:W-:-:S04]  /*0890*/  @P1 FFMA R24, R2, R12, R11 ;  /* 0x0000000c02181223 */ /* 0x004fc8000000000b */
[----:B---3--:R-:W-:-:S07]  /*08a0*/  @!P0 FFMA R24, R5, R6, R24 ;  /* 0x0000000605188223 */ /* 0x008fce0000000018 */
.L_x_0:
[----:B------:R-:W0:Y:S01]  /*08b0*/  LDC.64 R2, c[0x0][0x390] ;  /* 0x0000e400ff027b82 */ /* 0x000e220000000a00 */
[----:B------:R-:W-:-:S04]  /*08c0*/  IMAD R17, R0, R17, R16 ;  /* 0x0000001100117224 */ /* 0x000fc800078e0210 */
[----:B0-----:R-:W-:-:S05]  /*08d0*/  IMAD.WIDE R2, R17, 0x4, R2 ;  /* 0x0000000411027825 */ /* 0x001fca00078e0202 */
[----:B------:R-:W-:Y:S01]  /*08e0*/  STG.E desc[UR4][R2.64], R24 ;  /* 0x0000001802007986 */ /* 0x000fe2000c101904 */
[----:B------:R-:W-:Y:S05]  /*08f0*/  EXIT ;  /* 0x000000000000794d */ /* 0x000fea0003800000 */
.L_x_4:
[----:B------:R-:W-:-:S00]  /*0900*/  BRA `(.L_x_4) ;  /* 0xfffffffc00fc7947 */ /* 0x000fc0000383ffff */
[----:B------:R-:W-:-:S00]  /*0910*/  NOP ;  /* 0x0000000000007918 */ /* 0x000fc00000000000 */
        /* <DEDUP_REMOVED lines=14> */
.L_x_5:


//--------------------- .nv.shared.reserved.0     --------------------------
	.section	.nv.shared.reserved.0,"aw",@nobits
	.weak		__nv_reservedSMEM_offset_0_alias
	.size		__nv_reservedSMEM_offset_0_alias, 0, 64
	.other		__nv_reservedSMEM_offset_0_alias,@"STO_CUDA_RESERVED_SHARED STV_DEFAULT"
__nv_reservedSMEM_offset_0_alias:
	.zero		0
	.zero		64


//--------------------- .nv.constant0._Z15gpu_matrix_multPfS_S_iii --------------------------
	.section	.nv.constant0._Z15gpu_matrix_multPfS_S_iii,"a",@progbits
	.sectionflags	@""
	.align	4
.nv.constant0._Z15gpu_matrix_multPfS_S_iii:
	.zero		932


//--------------------- SYMBOLS --------------------------

	.type		.nv.reservedSmem.offset0,@object
	.size		.nv.reservedSmem.offset0,0x4
